//
// Generated by NVIDIA NVVM Compiler
//
// Compiler Build ID: CL-36424714
// Cuda compilation tools, release 13.0, V13.0.88
// Based on NVVM 20.0.0
//

.version 9.0
.target sm_100
.address_size 64

	// .globl	_Z18simple_test_kernelPfi

.visible .entry _Z18simple_test_kernelPfi(
	.param .u64 .ptr .align 1 _Z18simple_test_kernelPfi_param_0,
	.param .u32 _Z18simple_test_kernelPfi_param_1
)
{
	.reg .pred 	%p<2>;
	.reg .b32 	%r<6>;
	.reg .b32 	%f<3>;
	.reg .b64 	%rd<5>;

	ld.param.u64 	%rd1, [_Z18simple_test_kernelPfi_param_0];
	ld.param.u32 	%r2, [_Z18simple_test_kernelPfi_param_1];
	mov.u32 	%r3, %ctaid.x;
	mov.u32 	%r4, %ntid.x;
	mov.u32 	%r5, %tid.x;
	mad.lo.s32 	%r1, %r3, %r4, %r5;
	setp.ge.s32 	%p1, %r1, %r2;
	@%p1 bra 	$L__BB0_2;
	cvta.to.global.u64 	%rd2, %rd1;
	cvt.rn.f32.s32 	%f1, %r1;
	add.f32 	%f2, %f1, 0f42280000;
	mul.wide.s32 	%rd3, %r1, 4;
	add.s64 	%rd4, %rd2, %rd3;
	st.global.f32 	[%rd4], %f2;
$L__BB0_2:
	ret;

}


// ===== COMPILED SASS (sm_100) =====

	.target	sm_100

	.elftype	@"ET_EXEC"


//--------------------- .note.nv.tkinfo           --------------------------
	.section	.note.nv.tkinfo,"",@"SHT_NOTE"
	.sectionflags	@"SHF_NOTE_NV_TKINFO"
	.tkinfo
        /*0018*/ 	.word	0x00000002
        /*0030*/ 	.string	""
        /*0030*/ 	.string	"ptxas"
        /*0030*/ 	.string	"Cuda compilation tools, release 13.0, V13.0.88"
        /*0030*/ 	.string	"Build cuda_13.0.r13.0/compiler.36424714_0"
        /*0030*/ 	.string	"-arch sm_100 -m 64 "



//--------------------- .note.nv.cuinfo           --------------------------
	.section	.note.nv.cuinfo,"",@"SHT_NOTE"
	.sectionflags	@"SHF_NOTE_NV_CUINFO"
        /*0018*/ 	.short	0x0002
        /*001a*/ 	.short	0x0064
        /*001c*/ 	.short	0x0082
	.zero		2


//--------------------- .nv.info                  --------------------------
	.section	.nv.info,"",@"SHT_CUDA_INFO"
	.align	4


	//----- nvinfo : EIATTR_REGCOUNT
	.align		4
        /*0000*/ 	.byte	0x04, 0x2f
        /*0002*/ 	.short	(.L_1 - .L_0)
	.align		4
.L_0:
        /*0004*/ 	.word	index@(_Z18simple_test_kernelPfi)
        /*0008*/ 	.word	0x00000008


	//----- nvinfo : EIATTR_FRAME_SIZE
	.align		4
.L_1:
        /*000c*/ 	.byte	0x04, 0x11
        /*000e*/ 	.short	(.L_3 - .L_2)
	.align		4
.L_2:
        /*0010*/ 	.word	index@(_Z18simple_test_kernelPfi)
        /*0014*/ 	.word	0x00000000


	//----- nvinfo : EIATTR_MIN_STACK_SIZE
	.align		4
.L_3:
        /*0018*/ 	.byte	0x04, 0x12
        /*001a*/ 	.short	(.L_5 - .L_4)
	.align		4
.L_4:
        /*001c*/ 	.word	index@(_Z18simple_test_kernelPfi)
        /*0020*/ 	.word	0x00000000
.L_5:


//--------------------- .nv.compat                --------------------------
	.section	.nv.compat,"",@"SHT_CUDA_COMPAT_INFO"
	.align	4
        /*0000*/ 	.byte	0x02, 0x09, 0x00, 0x00, 0x02, 0x02, 0x01, 0x00, 0x02, 0x05, 0x05, 0x00, 0x03, 0x07, 0x01, 0x01
        /*0010*/ 	.byte	0x02, 0x03, 0x00, 0x00, 0x02, 0x06, 0x01, 0x00, 0x04, 0x0b, 0x08, 0x00, 0x09, 0x00, 0x00, 0x00
        /*0020*/ 	.byte	0x00, 0x00, 0x00, 0x00


//--------------------- .nv.info._Z18simple_test_kernelPfi --------------------------
	.section	.nv.info._Z18simple_test_kernelPfi,"",@"SHT_CUDA_INFO"
	.sectionflags	@""
	.align	4


	//----- nvinfo : EIATTR_CUDA_API_VERSION
	.align		4
        /*0000*/ 	.byte	0x04, 0x37
        /*0002*/ 	.short	(.L_7 - .L_6)
.L_6:
        /*0004*/ 	.word	0x00000082


	//----- nvinfo : EIATTR_KPARAM_INFO
	.align		4
.L_7:
        /*0008*/ 	.byte	0x04, 0x17
        /*000a*/ 	.short	(.L_9 - .L_8)
.L_8:
        /*000c*/ 	.word	0x00000000
        /*0010*/ 	.short	0x0001
        /*0012*/ 	.short	0x0008
        /*0014*/ 	.byte	0x00, 0xf0, 0x11, 0x00


	//----- nvinfo : EIATTR_KPARAM_INFO
	.align		4
.L_9:
        /*0018*/ 	.byte	0x04, 0x17
        /*001a*/ 	.short	(.L_11 - .L_10)
.L_10:
        /*001c*/ 	.word	0x00000000
        /*0020*/ 	.short	0x0000
        /*0022*/ 	.short	0x0000
        /*0024*/ 	.byte	0x00, 0xf5, 0x21, 0x00


	//----- nvinfo : EIATTR_SPARSE_MMA_MASK
	.align		4
.L_11:
        /*0028*/ 	.byte	0x03, 0x50
        /*002a*/ 	.short	0x0000


	//----- nvinfo : EIATTR_MAXREG_COUNT
	.align		4
        /*002c*/ 	.byte	0x03, 0x1b
        /*002e*/ 	.short	0x00ff


	//----- nvinfo : EIATTR_MERCURY_ISA_VERSION
	.align		4
        /*0030*/ 	.byte	0x03, 0x5f
        /*0032*/ 	.short	0x0101


	//----- nvinfo : EIATTR_VRC_CTA_INIT_COUNT
	.align		4
        /*0034*/ 	.byte	0x02, 0x4a
	.zero		1
	.zero		1


	//----- nvinfo : EIATTR_EXIT_INSTR_OFFSETS
	.align		4
        /*0038*/ 	.byte	0x04, 0x1c
        /*003a*/ 	.short	(.L_13 - .L_12)


	//   ....[0]....
.L_12:
        /*003c*/ 	.word	0x00000070


	//   ....[1]....
        /*0040*/ 	.word	0x000000e0


	//----- nvinfo : EIATTR_CBANK_PARAM_SIZE
	.align		4
.L_13:
        /*0044*/ 	.byte	0x03, 0x19
        /*0046*/ 	.short	0x000c


	//----- nvinfo : EIATTR_PARAM_CBANK
	.align		4
        /*0048*/ 	.byte	0x04, 0x0a
        /*004a*/ 	.short	(.L_15 - .L_14)
	.align		4
.L_14:
        /*004c*/ 	.word	index@(.nv.constant0._Z18simple_test_kernelPfi)
        /*0050*/ 	.short	0x0380
        /*0052*/ 	.short	0x000c


	//----- nvinfo : EIATTR_SW_WAR
	.align		4
.L_15:
        /*0054*/ 	.byte	0x04, 0x36
        /*0056*/ 	.short	(.L_17 - .L_16)
.L_16:
        /*0058*/ 	.word	0x00000008
.L_17:


//--------------------- .nv.callgraph             --------------------------
	.section	.nv.callgraph,"",@"SHT_CUDA_CALLGRAPH"
	.align	4
	.sectionentsize	8
	.align		4
        /*0000*/ 	.word	0x00000000
	.align		4
        /*0004*/ 	.word	0xffffffff
	.align		4
        /*0008*/ 	.word	0x00000000
	.align		4
        /*000c*/ 	.word	0xfffffffe
	.align		4
        /*0010*/ 	.word	0x00000000
	.align		4
        /*0014*/ 	.word	0xfffffffd
	.align		4
        /*0018*/ 	.word	0x00000000
	.align		4
        /*001c*/ 	.word	0xfffffffc


//--------------------- .text._Z18simple_test_kernelPfi --------------------------
	.section	.text._Z18simple_test_kernelPfi,"ax",@progbits
	.align	128
        .global         _Z18simple_test_kernelPfi
        .type           _Z18simple_test_kernelPfi,@function
        .size           _Z18simple_test_kernelPfi,(.L_x_1 - _Z18simple_test_kernelPfi)
        .other          _Z18simple_test_kernelPfi,@"STO_CUDA_ENTRY STV_DEFAULT"
_Z18simple_test_kernelPfi:
.text._Z18simple_test_kernelPfi:
[----:B------:R-:W-:Y:S01]  /*0000*/  LDC R1, c[0x0][0x37c] ;  /* 0x0000df00ff017b82 */ /* 0x000fe20000000800 */
[----:B------:R-:W0:Y:S07]  /*0010*/  S2R R0, SR_TID.X ;  /* 0x0000000000007919 */ /* 0x000e2e0000002100 */
[----:B------:R-:W0:Y:S01]  /*0020*/  S2UR UR4, SR_CTAID.X ;  /* 0x00000000000479c3 */ /* 0x000e220000002500 */
[----:B------:R-:W1:Y:S07]  /*0030*/  LDCU UR5, c[0x0][0x388] ;  /* 0x00007100ff0577ac */ /* 0x000e6e0008000800 */
[----:B------:R-:W0:Y:S02]  /*0040*/  LDC R5, c[0x0][0x360] ;  /* 0x0000d800ff057b82 */ /* 0x000e240000000800 */
[----:B0-----:R-:W-:-:S05]  /*0050*/  IMAD R5, R5, UR4, R0 ;  /* 0x0000000405057c24 */ /* 0x001fca000f8e0200 */
[----:B-1----:R-:W-:-:S13]  /*0060*/  ISETP.GE.AND P0, PT, R5, UR5, PT ;  /* 0x0000000505007c0c */ /* 0x002fda000bf06270 */
[----:B------:R-:W-:Y:S05]  /*0070*/  @P0 EXIT ;  /* 0x000000000000094d */ /* 0x000fea0003800000 */
[----:B------:R-:W0:Y:S01]  /*0080*/  LDC.64 R2, c[0x0][0x380] ;  /* 0x0000e000ff027b82 */ /* 0x000e220000000a00 */
[----:B------:R-:W1:Y:S01]  /*0090*/  LDCU.64 UR4, c[0x0][0x358] ;  /* 0x00006b00ff0477ac */ /* 0x000e620008000a00 */
[----:B------:R-:W-:Y:S01]  /*00a0*/  I2FP.F32.S32 R0, R5 ;  /* 0x0000000500007245 */ /* 0x000fe20000201400 */
[----:B0-----:R-:W-:-:S04]  /*00b0*/  IMAD.WIDE R2, R5, 0x4, R2 ;  /* 0x0000000405027825 */ /* 0x001fc800078e0202 */
[----:B------:R-:W-:-:S05]  /*00c0*/  FADD R5, R0, 42 ;  /* 0x4228000000057421 */ /* 0x000fca0000000000 */
[----:B-1----:R-:W-:Y:S01]  /*00d0*/  STG.E desc[UR4][R2.64], R5 ;  /* 0x0000000502007986 */ /* 0x002fe2000c101904 */
[----:B------:R-:W-:Y:S05]  /*00e0*/  EXIT ;  /* 0x000000000000794d */ /* 0x000fea0003800000 */
.L_x_0:
[----:B------:R-:W-:-:S00]  /*00f0*/  BRA `(.L_x_0) ;  /* 0xfffffffc00fc7947 */ /* 0x000fc0000383ffff */
[----:B------:R-:W-:-:S00]  /*0100*/  NOP ;  /* 0x0000000000007918 */ /* 0x000fc00000000000 */
[----:B------:R-:W-:-:S00]  /*0110*/  NOP ;  /* 0x0000000000007918 */ /* 0x000fc00000000000 */
[----:B------:R-:W-:-:S00]  /*0120*/  NOP ;  /* 0x0000000000007918 */ /* 0x000fc00000000000 */
[----:B------:R-:W-:-:S00]  /*0130*/  NOP ;  /* 0x0000000000007918 */ /* 0x000fc00000000000 */
[----:B------:R-:W-:-:S00]  /*0140*/  NOP ;  /* 0x0000000000007918 */ /* 0x000fc00000000000 */
[----:B------:R-:W-:-:S00]  /*0150*/  NOP ;  /* 0x0000000000007918 */ /* 0x000fc00000000000 */
[----:B------:R-:W-:-:S00]  /*0160*/  NOP ;  /* 0x0000000000007918 */ /* 0x000fc00000000000 */
[----:B------:R-:W-:-:S00]  /*0170*/  NOP ;  /* 0x0000000000007918 */ /* 0x000fc00000000000 */
.L_x_1:


//--------------------- .nv.shared.reserved.0     --------------------------
	.section	.nv.shared.reserved.0,"aw",@nobits
	.weak		__nv_reservedSMEM_offset_0_alias
	.size		__nv_reservedSMEM_offset_0_alias, 0, 64
	.other		__nv_reservedSMEM_offset_0_alias,@"STO_CUDA_RESERVED_SHARED STV_DEFAULT"
__nv_reservedSMEM_offset_0_alias:
	.zero		0
	.zero		64


//--------------------- .nv.constant0._Z18simple_test_kernelPfi --------------------------
	.section	.nv.constant0._Z18simple_test_kernelPfi,"a",@progbits
	.sectionflags	@""
	.align	4
.nv.constant0._Z18simple_test_kernelPfi:
	.zero		908


//--------------------- SYMBOLS --------------------------

	.type		.nv.reservedSmem.offset0,@object
	.size		.nv.reservedSmem.offset0,0x4
